	.headerflags	@"EF_CUDA_TEXMODE_UNIFIED EF_CUDA_64BIT_ADDRESS EF_CUDA_ACCELERATORS EF_CUDA_SM90 EF_CUDA_VIRTUAL_SM(EF_CUDA_SM90)"
	.elftype	@"ET_EXEC"


//--------------------- .nv.info                  --------------------------
	.section	.nv.info,"",@"SHT_CUDA_INFO"
	.align	4


	//----- nvinfo : EIATTR_REGCOUNT
	.align		4
        /*0000*/ 	.byte	0x04, 0x2f
        /*0002*/ 	.short	(.L_1 - .L_0)
	.align		4
.L_0:
        /*0004*/ 	.word	index@(triton_poi_fused_7)
        /*0008*/ 	.word	0x0000001e


	//----- nvinfo : EIATTR_MIN_STACK_SIZE
	.align		4
.L_1:
        /*000c*/ 	.byte	0x04, 0x12
        /*000e*/ 	.short	(.L_3 - .L_2)
	.align		4
.L_2:
        /*0010*/ 	.word	index@(triton_poi_fused_7)
        /*0014*/ 	.word	0x00000000


	//----- nvinfo : EIATTR_FRAME_SIZE
	.align		4
.L_3:
        /*0018*/ 	.byte	0x04, 0x11
        /*001a*/ 	.short	(.L_5 - .L_4)
	.align		4
.L_4:
        /*001c*/ 	.word	index@(triton_poi_fused_7)
        /*0020*/ 	.word	0x00000000


	//----- nvinfo : EIATTR_MIN_STACK_SIZE
	.align		4
.L_5:
        /*0024*/ 	.byte	0x04, 0x12
        /*0026*/ 	.short	(.L_7 - .L_6)
	.align		4
.L_6:
        /*0028*/ 	.word	index@(triton_poi_fused_7)
        /*002c*/ 	.word	0x00000000
.L_7:


//--------------------- .nv.info.triton_poi_fused_7 --------------------------
	.section	.nv.info.triton_poi_fused_7,"",@"SHT_CUDA_INFO"
	.sectionflags	@""
	.align	4


	//----- nvinfo : EIATTR_CUDA_API_VERSION
	.align		4
        /*0000*/ 	.byte	0x04, 0x37
        /*0002*/ 	.short	(.L_9 - .L_8)
.L_8:
        /*0004*/ 	.word	0x0000007c


	//----- nvinfo : EIATTR_KPARAM_INFO
	.align		4
.L_9:
        /*0008*/ 	.byte	0x04, 0x17
        /*000a*/ 	.short	(.L_11 - .L_10)
.L_10:
        /*000c*/ 	.word	0x00000000
        /*0010*/ 	.short	0x0003
        /*0012*/ 	.short	0x0014
        /*0014*/ 	.byte	0x00, 0xf0, 0x11, 0x00


	//----- nvinfo : EIATTR_KPARAM_INFO
	.align		4
.L_11:
        /*0018*/ 	.byte	0x04, 0x17
        /*001a*/ 	.short	(.L_13 - .L_12)
.L_12:
        /*001c*/ 	.word	0x00000000
        /*0020*/ 	.short	0x0002
        /*0022*/ 	.short	0x0010
        /*0024*/ 	.byte	0x00, 0xf0, 0x11, 0x00


	//----- nvinfo : EIATTR_KPARAM_INFO
	.align		4
.L_13:
        /*0028*/ 	.byte	0x04, 0x17
        /*002a*/ 	.short	(.L_15 - .L_14)
.L_14:
        /*002c*/ 	.word	0x00000000
        /*0030*/ 	.short	0x0001
        /*0032*/ 	.short	0x0008
        /*0034*/ 	.byte	0x00, 0xf4, 0x21, 0x00


	//----- nvinfo : EIATTR_KPARAM_INFO
	.align		4
.L_15:
        /*0038*/ 	.byte	0x04, 0x17
        /*003a*/ 	.short	(.L_17 - .L_16)
.L_16:
        /*003c*/ 	.word	0x00000000
        /*0040*/ 	.short	0x0000
        /*0042*/ 	.short	0x0000
        /*0044*/ 	.byte	0x00, 0xf4, 0x21, 0x00


	//----- nvinfo : EIATTR_SPARSE_MMA_MASK
	.align		4
.L_17:
        /*0048*/ 	.byte	0x03, 0x50
        /*004a*/ 	.short	0x0000


	//----- nvinfo : EIATTR_MAXREG_COUNT
	.align		4
        /*004c*/ 	.byte	0x03, 0x1b
        /*004e*/ 	.short	0x00ff


	//----- nvinfo : EIATTR_EXIT_INSTR_OFFSETS
	.align		4
        /*0050*/ 	.byte	0x04, 0x1c
        /*0052*/ 	.short	(.L_19 - .L_18)


	//   ....[0]....
.L_18:
        /*0054*/ 	.word	0x000006c0


	//   ....[1]....
        /*0058*/ 	.word	0x00000710


	//----- nvinfo : EIATTR_REQNTID
	.align		4
.L_19:
        /*005c*/ 	.byte	0x04, 0x10
        /*005e*/ 	.short	(.L_21 - .L_20)
.L_20:
        /*0060*/ 	.word	0x00000080
        /*0064*/ 	.word	0x00000001
        /*0068*/ 	.word	0x00000001


	//----- nvinfo : EIATTR_CBANK_PARAM_SIZE
	.align		4
.L_21:
        /*006c*/ 	.byte	0x03, 0x19
        /*006e*/ 	.short	0x0018


	//----- nvinfo : EIATTR_PARAM_CBANK
	.align		4
        /*0070*/ 	.byte	0x04, 0x0a
        /*0072*/ 	.short	(.L_23 - .L_22)
	.align		4
.L_22:
        /*0074*/ 	.word	index@(.nv.constant0.triton_poi_fused_7)
        /*0078*/ 	.short	0x0210
        /*007a*/ 	.short	0x0018


	//----- nvinfo : EIATTR_SW_WAR
	.align		4
.L_23:
        /*007c*/ 	.byte	0x04, 0x36
        /*007e*/ 	.short	(.L_25 - .L_24)
.L_24:
        /*0080*/ 	.word	0x00000008
.L_25:


//--------------------- .nv.callgraph             --------------------------
	.section	.nv.callgraph,"",@"SHT_CUDA_CALLGRAPH"
	.align	4
	.sectionentsize	8
	.align		4
        /*0000*/ 	.word	0x00000000
	.align		4
        /*0004*/ 	.word	0xffffffff
	.align		4
        /*0008*/ 	.word	0x00000000
	.align		4
        /*000c*/ 	.word	0xfffffffe
	.align		4
        /*0010*/ 	.word	0x00000000
	.align		4
        /*0014*/ 	.word	0xfffffffd
	.align		4
        /*0018*/ 	.word	0x00000000
	.align		4
        /*001c*/ 	.word	0xfffffffc


//--------------------- .text.triton_poi_fused_7  --------------------------
	.section	.text.triton_poi_fused_7,"ax",@progbits
	.sectionflags	@"SHF_BARRIERS=1"
	.align	128
        .global         triton_poi_fused_7
        .type           triton_poi_fused_7,@function
        .size           triton_poi_fused_7,(.L_x_1 - triton_poi_fused_7)
        .other          triton_poi_fused_7,@"STO_CUDA_ENTRY STV_DEFAULT"
triton_poi_fused_7:
.text.triton_poi_fused_7:
[----:B------:R-:W0:Y:S01]  /*0000*/  LDC R1, c[0x0][0x28] ;  /* 0x00000a00ff017b82 */ /* 0x000e220000000800 */
[----:B------:R-:W1:Y:S07]  /*0010*/  S2R R19, SR_CTAID.Z ;  /* 0x0000000000137919 */ /* 0x000e6e0000002700 */
[----:B------:R-:W1:Y:S01]  /*0020*/  S2UR UR4, SR_CTAID.Y ;  /* 0x00000000000479c3 */ /* 0x000e620000002600 */
[----:B------:R-:W-:Y:S01]  /*0030*/  IMAD.MOV.U32 R14, RZ, RZ, RZ ;  /* 0x000000ffff0e7224 */ /* 0x000fe200078e00ff */
[----:B------:R-:W-:Y:S01]  /*0040*/  ULDC.64 UR6, c[0x0][0x208] ;  /* 0x0000820000067ab9 */ /* 0x000fe20000000a00 */
[----:B------:R-:W2:Y:S01]  /*0050*/  S2R R15, SR_CTAID.X ;  /* 0x00000000000f7919 */ /* 0x000ea20000002500 */
[----:B------:R-:W3:Y:S04]  /*0060*/  S2R R18, SR_TID.X ;  /* 0x0000000000127919 */ /* 0x000ee80000002100 */
[----:B------:R-:W1:Y:S08]  /*0070*/  LDC R0, c[0x0][0x10] ;  /* 0x00000400ff007b82 */ /* 0x000e700000000800 */
[----:B------:R-:W4:Y:S01]  /*0080*/  LDC.64 R16, c[0x0][0x210] ;  /* 0x00008400ff107b82 */ /* 0x000f220000000a00 */
[----:B-1----:R-:W-:-:S02]  /*0090*/  IMAD R19, R19, R0, UR4 ;  /* 0x0000000413137e24 */ /* 0x002fc4000f8e0200 */
[----:B--2---:R-:W-:Y:S02]  /*00a0*/  IMAD.SHL.U32 R15, R15, 0x10, RZ ;  /* 0x000000100f0f7824 */ /* 0x004fe400078e00ff */
[----:B------:R-:W-:Y:S01]  /*00b0*/  IMAD.SHL.U32 R19, R19, 0x40, RZ ;  /* 0x0000004013137824 */ /* 0x000fe200078e00ff */
[----:B---3--:R-:W-:Y:S02]  /*00c0*/  SHF.R.U32.HI R0, RZ, 0x4, R18 ;  /* 0x00000004ff007819 */ /* 0x008fe40000011612 */
[----:B------:R-:W-:Y:S02]  /*00d0*/  LOP3.LUT R4, R15, 0xf, R18, 0xf8, !PT ;  /* 0x0000000f0f047812 */ /* 0x000fe400078ef812 */
[----:B------:R-:W-:Y:S02]  /*00e0*/  SGXT.U32 R0, R0, 0x3 ;  /* 0x000000030000781a */ /* 0x000fe40000000000 */
[----:B------:R-:W-:Y:S02]  /*00f0*/  ISETP.GE.AND P0, PT, R4, 0x9, PT ;  /* 0x000000090400780c */ /* 0x000fe40003f06270 */
[----:B------:R-:W-:-:S02]  /*0100*/  LOP3.LUT R3, R19, 0x8, R0, 0xfe, !PT ;  /* 0x0000000813037812 */ /* 0x000fc400078efe00 */
[----:B------:R-:W-:Y:S02]  /*0110*/  LOP3.LUT R2, R19, R0, RZ, 0xfc, !PT ;  /* 0x0000000013027212 */ /* 0x000fe400078efcff */
[C---:B------:R-:W-:Y:S01]  /*0120*/  ISETP.LT.AND P2, PT, R3.reuse, 0x10000, !P0 ;  /* 0x000100000300780c */ /* 0x040fe20004741270 */
[--C-:B------:R-:W-:Y:S01]  /*0130*/  IMAD R3, R3, 0x9, R4.reuse ;  /* 0x0000000903037824 */ /* 0x100fe200078e0204 */
[----:B------:R-:W-:Y:S01]  /*0140*/  LOP3.LUT R6, R19, 0x10, R0, 0xfe, !PT ;  /* 0x0000001013067812 */ /* 0x000fe200078efe00 */
[C---:B------:R-:W-:Y:S01]  /*0150*/  IMAD R5, R2.reuse, 0x9, R4 ;  /* 0x0000000902057824 */ /* 0x040fe200078e0204 */
[----:B------:R-:W-:Y:S02]  /*0160*/  LOP3.LUT R7, R19, 0x18, R0, 0xfe, !PT ;  /* 0x0000001813077812 */ /* 0x000fe400078efe00 */
[----:B------:R-:W-:Y:S01]  /*0170*/  ISETP.LT.AND P1, PT, R2, 0x10000, !P0 ;  /* 0x000100000200780c */ /* 0x000fe20004721270 */
[----:B----4-:R-:W-:Y:S01]  /*0180*/  IMAD.WIDE R2, R3, 0x4, R16 ;  /* 0x0000000403027825 */ /* 0x010fe200078e0210 */
[----:B------:R-:W-:-:S02]  /*0190*/  ISETP.LT.AND P6, PT, R6, 0x10000, !P0 ;  /* 0x000100000600780c */ /* 0x000fc400047c1270 */
[----:B------:R-:W-:Y:S02]  /*01a0*/  LOP3.LUT R8, R19, 0x20, R0, 0xfe, !PT ;  /* 0x0000002013087812 */ /* 0x000fe400078efe00 */
[----:B------:R-:W-:Y:S01]  /*01b0*/  ISETP.LT.AND P5, PT, R7, 0x10000, !P0 ;  /* 0x000100000700780c */ /* 0x000fe200047a1270 */
[----:B------:R1:W2:Y:S01]  /*01c0*/  @P2 LDG.E.EL R14, desc[UR6][R2.64] ;  /* 0x00000006020e2981 */ /* 0x0002a2000c2e1900 */
[----:B------:R-:W-:Y:S02]  /*01d0*/  LOP3.LUT R4, R19, 0x28, R0, 0xfe, !PT ;  /* 0x0000002813047812 */ /* 0x000fe400078efe00 */
[----:B------:R-:W-:Y:S02]  /*01e0*/  LOP3.LUT R6, R19, 0x30, R0, 0xfe, !PT ;  /* 0x0000003013067812 */ /* 0x000fe400078efe00 */
[----:B------:R-:W-:Y:S02]  /*01f0*/  LOP3.LUT R7, R19, 0x38, R0, 0xfe, !PT ;  /* 0x0000003813077812 */ /* 0x000fe400078efe00 */
[----:B------:R-:W-:-:S02]  /*0200*/  ISETP.LT.AND P4, PT, R8, 0x10000, !P0 ;  /* 0x000100000800780c */ /* 0x000fc40004781270 */
[----:B------:R-:W-:Y:S02]  /*0210*/  ISETP.LT.AND P3, PT, R4, 0x10000, !P0 ;  /* 0x000100000400780c */ /* 0x000fe40004761270 */
[----:B------:R-:W-:Y:S02]  /*0220*/  ISETP.LT.AND P2, PT, R6, 0x10000, !P0 ;  /* 0x000100000600780c */ /* 0x000fe40004741270 */
[----:B------:R-:W-:Y:S01]  /*0230*/  ISETP.LT.AND P0, PT, R7, 0x10000, !P0 ;  /* 0x000100000700780c */ /* 0x000fe20004701270 */
[C---:B------:R-:W-:Y:S02]  /*0240*/  VIADD R7, R5.reuse, 0x90 ;  /* 0x0000009005077836 */ /* 0x040fe40000000000 */
[C---:B------:R-:W-:Y:S02]  /*0250*/  VIADD R9, R5.reuse, 0xd8 ;  /* 0x000000d805097836 */ /* 0x040fe40000000000 */
[C---:B------:R-:W-:Y:S02]  /*0260*/  VIADD R11, R5.reuse, 0x120 ;  /* 0x00000120050b7836 */ /* 0x040fe40000000000 */
[----:B------:R-:W-:-:S02]  /*0270*/  VIADD R13, R5, 0x168 ;  /* 0x00000168050d7836 */ /* 0x000fc40000000000 */
[C---:B------:R-:W-:Y:S02]  /*0280*/  VIADD R23, R5.reuse, 0x1b0 ;  /* 0x000001b005177836 */ /* 0x040fe40000000000 */
[C---:B------:R-:W-:Y:S02]  /*0290*/  VIADD R25, R5.reuse, 0x1f8 ;  /* 0x000001f805197836 */ /* 0x040fe40000000000 */
[----:B-1----:R-:W-:-:S04]  /*02a0*/  IMAD.WIDE R2, R5, 0x4, R16 ;  /* 0x0000000405027825 */ /* 0x002fc800078e0210 */
[----:B------:R-:W-:-:S04]  /*02b0*/  IMAD.WIDE R4, R7, 0x4, R16 ;  /* 0x0000000407047825 */ /* 0x000fc800078e0210 */
[----:B------:R-:W-:-:S04]  /*02c0*/  IMAD.WIDE R6, R9, 0x4, R16 ;  /* 0x0000000409067825 */ /* 0x000fc800078e0210 */
[----:B------:R-:W-:Y:S01]  /*02d0*/  IMAD.WIDE R8, R11, 0x4, R16 ;  /* 0x000000040b087825 */ /* 0x000fe200078e0210 */
[----:B------:R-:W-:-:S03]  /*02e0*/  CS2R R20, SRZ ;  /* 0x0000000000147805 */ /* 0x000fc6000001ff00 */
[----:B------:R-:W-:-:S03]  /*02f0*/  IMAD.WIDE R10, R13, 0x4, R16 ;  /* 0x000000040d0a7825 */ /* 0x000fc600078e0210 */
[----:B------:R1:W3:Y:S01]  /*0300*/  @P6 LDG.E.EL R20, desc[UR6][R4.64] ;  /* 0x0000000604146981 */ /* 0x0002e2000c2e1900 */
[--C-:B------:R-:W-:Y:S01]  /*0310*/  IMAD.WIDE R12, R23, 0x4, R16.reuse ;  /* 0x00000004170c7825 */ /* 0x100fe200078e0210 */
[----:B------:R-:W-:Y:S02]  /*0320*/  CS2R R22, SRZ ;  /* 0x0000000000167805 */ /* 0x000fe4000001ff00 */
[----:B------:R-:W4:Y:S01]  /*0330*/  @P5 LDG.E.EL R21, desc[UR6][R6.64] ;  /* 0x0000000606155981 */ /* 0x000f22000c2e1900 */
[----:B------:R-:W-:Y:S01]  /*0340*/  IMAD.WIDE R16, R25, 0x4, R16 ;  /* 0x0000000419107825 */ /* 0x000fe200078e0210 */
[----:B------:R-:W-:Y:S02]  /*0350*/  CS2R R24, SRZ ;  /* 0x0000000000187805 */ /* 0x000fe4000001ff00 */
[----:B------:R-:W5:Y:S01]  /*0360*/  @P4 LDG.E.EL R22, desc[UR6][R8.64] ;  /* 0x0000000608164981 */ /* 0x000f62000c2e1900 */
[----:B------:R-:W-:-:S03]  /*0370*/  IMAD.MOV.U32 R26, RZ, RZ, RZ ;  /* 0x000000ffff1a7224 */ /* 0x000fc600078e00ff */
[----:B------:R-:W5:Y:S04]  /*0380*/  @P3 LDG.E.EL R24, desc[UR6][R10.64] ;  /* 0x000000060a183981 */ /* 0x000f68000c2e1900 */
[----:B------:R1:W5:Y:S04]  /*0390*/  @P2 LDG.E.EL R23, desc[UR6][R12.64] ;  /* 0x000000060c172981 */ /* 0x000368000c2e1900 */
[----:B------:R1:W5:Y:S04]  /*03a0*/  @P1 LDG.E.EL R25, desc[UR6][R2.64] ;  /* 0x0000000602191981 */ /* 0x000368000c2e1900 */
[----:B------:R-:W5:Y:S01]  /*03b0*/  @P0 LDG.E.EL R26, desc[UR6][R16.64] ;  /* 0x00000006101a0981 */ /* 0x000f62000c2e1900 */
[----:B------:R-:W1:Y:S01]  /*03c0*/  S2R R27, SR_TID.X ;  /* 0x00000000001b7919 */ /* 0x000e620000002100 */
[----:B------:R-:W1:Y:S01]  /*03d0*/  S2UR UR5, SR_CgaCtaId ;  /* 0x00000000000579c3 */ /* 0x000e620000008800 */
[----:B------:R-:W-:-:S02]  /*03e0*/  UMOV UR4, 0x400 ;  /* 0x0000040000047882 */ /* 0x000fc40000000000 */
[----:B01----:R-:W-:Y:S01]  /*03f0*/  UPRMT UR4, UR5, 0x654, UR4 ;  /* 0x0000065405047896 */ /* 0x003fe20008000004 */
[----:B------:R-:W-:Y:S01]  /*0400*/  IMAD.SHL.U32 R4, R27, 0x40, RZ ;  /* 0x000000401b047824 */ /* 0x000fe200078e00ff */
[----:B------:R-:W-:-:S04]  /*0410*/  SHF.R.U32.HI R5, RZ, 0x4, R27 ;  /* 0x00000004ff057819 */ /* 0x000fc8000001161b */
[----:B------:R-:W-:Y:S02]  /*0420*/  SGXT.U32 R5, R5, 0x3 ;  /* 0x000000030505781a */ /* 0x000fe40000000000 */
[----:B------:R-:W-:-:S04]  /*0430*/  LOP3.LUT R4, R4, 0x3c0, RZ, 0xc0, !PT ;  /* 0x000003c004047812 */ /* 0x000fc800078ec0ff */
[C---:B------:R-:W-:Y:S02]  /*0440*/  LOP3.LUT R5, R4.reuse, R5, RZ, 0xfc, !PT ;  /* 0x0000000504057212 */ /* 0x040fe400078efcff */
[----:B------:R-:W-:-:S05]  /*0450*/  LEA.HI R4, R4, UR4, RZ, 0x1e ;  /* 0x0000000404047c11 */ /* 0x000fca000f8ff0ff */
[----:B------:R-:W-:Y:S01]  /*0460*/  IMAD R13, R5, 0x4, R4 ;  /* 0x00000004050d7824 */ /* 0x000fe200078e0204 */
[C---:B------:R-:W-:Y:S01]  /*0470*/  LOP3.LUT R2, R27.reuse, 0x70, RZ, 0xc0, !PT ;  /* 0x000000701b027812 */ /* 0x040fe200078ec0ff */
[----:B------:R-:W-:-:S04]  /*0480*/  IMAD.SHL.U32 R8, R27, 0x4, RZ ;  /* 0x000000041b087824 */ /* 0x000fc800078e00ff */
[----:B------:R-:W-:Y:S01]  /*0490*/  VIADD R3, R2, UR4 ;  /* 0x0000000402037c36 */ /* 0x000fe20008000000 */
[----:B------:R-:W-:-:S05]  /*04a0*/  LOP3.LUT R8, R8, 0x1fc, RZ, 0xc0, !PT ;  /* 0x000001fc08087812 */ /* 0x000fca00078ec0ff */
[----:B------:R-:W-:Y:S02]  /*04b0*/  IMAD R4, R8, 0x4, R3 ;  /* 0x0000000408047824 */ /* 0x000fe400078e0203 */
[----:B------:R-:W-:Y:S01]  /*04c0*/  IMAD.SHL.U32 R18, R18, 0x4, RZ ;  /* 0x0000000412127824 */ /* 0x000fe200078e00ff */
[----:B------:R-:W0:Y:S04]  /*04d0*/  LDC.64 R2, c[0x0][0x218] ;  /* 0x00008600ff027b82 */ /* 0x000e280000000a00 */
[----:B------:R-:W-:-:S04]  /*04e0*/  LOP3.LUT R18, R19, 0x3c, R18, 0xf8, !PT ;  /* 0x0000003c13127812 */ /* 0x000fc800078ef812 */
[----:B------:R-:W-:-:S04]  /*04f0*/  SHF.R.S32.HI R9, RZ, 0x1f, R18 ;  /* 0x0000001fff097819 */ /* 0x000fc80000011412 */
[----:B------:R-:W-:-:S04]  /*0500*/  LEA.HI R9, R9, R18, RZ, 0x8 ;  /* 0x0000001209097211 */ /* 0x000fc800078f40ff */
[----:B------:R-:W-:Y:S02]  /*0510*/  LOP3.LUT R11, R9, 0xffffff00, RZ, 0xc0, !PT ;  /* 0xffffff00090b7812 */ /* 0x000fe400078ec0ff */
[----:B------:R-:W-:Y:S02]  /*0520*/  SHF.R.S32.HI R10, RZ, 0x8, R9 ;  /* 0x00000008ff0a7819 */ /* 0x000fe40000011409 */
[C---:B------:R-:W-:Y:S01]  /*0530*/  ISETP.GE.AND P0, PT, R18.reuse, 0x10000, PT ;  /* 0x000100001200780c */ /* 0x040fe20003f06270 */
[----:B------:R-:W-:Y:S01]  /*0540*/  IMAD.IADD R11, R18, 0x1, -R11 ;  /* 0x00000001120b7824 */ /* 0x000fe200078e0a0b */
[----:B------:R-:W-:Y:S02]  /*0550*/  LOP3.LUT R9, R15, R0, RZ, 0xfc, !PT ;  /* 0x000000000f097212 */ /* 0x000fe400078efcff */
[----:B------:R-:W-:Y:S01]  /*0560*/  LOP3.LUT R0, R15, 0x8, R0, 0xfe, !PT ;  /* 0x000000080f007812 */ /* 0x000fe200078efe00 */
[----:B------:R-:W-:Y:S01]  /*0570*/  IMAD R12, R10, 0x900, R11 ;  /* 0x000009000a0c7824 */ /* 0x000fe200078e020b */
[----:B------:R-:W-:-:S02]  /*0580*/  ISETP.LT.AND P1, PT, R9, 0x9, !P0 ;  /* 0x000000090900780c */ /* 0x000fc40004721270 */
[----:B------:R-:W-:Y:S01]  /*0590*/  ISETP.LT.AND P0, PT, R0, 0x9, !P0 ;  /* 0x000000090000780c */ /* 0x000fe20004701270 */
[----:B------:R-:W-:-:S04]  /*05a0*/  IMAD R11, R9, 0x100, R12 ;  /* 0x00000100090b7824 */ /* 0x000fc800078e020c */
[----:B0-----:R-:W-:Y:S01]  /*05b0*/  IMAD.WIDE R10, R11, 0x4, R2 ;  /* 0x000000040b0a7825 */ /* 0x001fe200078e0202 */
[----:B--2---:R-:W-:Y:S04]  /*05c0*/  STS [R13+0x20], R14 ;  /* 0x0000200e0d007388 */ /* 0x004fe80000000800 */
[----:B---3--:R-:W-:Y:S04]  /*05d0*/  STS [R13+0x40], R20 ;  /* 0x000040140d007388 */ /* 0x008fe80000000800 */
[----:B----4-:R-:W-:Y:S04]  /*05e0*/  STS [R13+0x60], R21 ;  /* 0x000060150d007388 */ /* 0x010fe80000000800 */
[----:B-----5:R-:W-:Y:S04]  /*05f0*/  STS [R13+0x80], R22 ;  /* 0x000080160d007388 */ /* 0x020fe80000000800 */
[----:B------:R-:W-:Y:S04]  /*0600*/  STS [R13+0xa0], R24 ;  /* 0x0000a0180d007388 */ /* 0x000fe80000000800 */
[----:B------:R-:W-:Y:S04]  /*0610*/  STS [R13+0xc0], R23 ;  /* 0x0000c0170d007388 */ /* 0x000fe80000000800 */
[----:B------:R-:W-:Y:S04]  /*0620*/  STS [R13], R25 ;  /* 0x000000190d007388 */ /* 0x000fe80000000800 */
[----:B------:R0:W-:Y:S01]  /*0630*/  STS [R13+0xe0], R26 ;  /* 0x0000e01a0d007388 */ /* 0x0001e20000000800 */
[----:B------:R-:W-:Y:S06]  /*0640*/  BAR.SYNC.DEFER_BLOCKING 0x0 ;  /* 0x0000000000007b1d */ /* 0x000fec0000010000 */
[----:B------:R-:W1:Y:S01]  /*0650*/  LDS.128 R4, [R4] ;  /* 0x0000000004047984 */ /* 0x000e620000000c00 */
[----:B0-----:R-:W-:-:S04]  /*0660*/  LOP3.LUT R13, R8, 0x200, RZ, 0xfc, !PT ;  /* 0x00000200080d7812 */ /* 0x001fc800078efcff */
[----:B------:R-:W-:-:S04]  /*0670*/  SHF.R.U32.HI R13, RZ, 0x2, R13 ;  /* 0x00000002ff0d7819 */ /* 0x000fc8000001160d */
[----:B------:R-:W-:-:S05]  /*0680*/  LOP3.LUT R13, R13, 0xf0, RZ, 0xc0, !PT ;  /* 0x000000f00d0d7812 */ /* 0x000fca00078ec0ff */
[----:B------:R-:W-:-:S04]  /*0690*/  VIADD R13, R13, UR4 ;  /* 0x000000040d0d7c36 */ /* 0x000fc80008000000 */
[----:B------:R-:W-:Y:S01]  /*06a0*/  IMAD R13, R8, 0x4, R13 ;  /* 0x00000004080d7824 */ /* 0x000fe200078e020d */
[----:B-1----:R0:W-:Y:S02]  /*06b0*/  @P1 STG.E.128 desc[UR6][R10.64], R4 ;  /* 0x000000040a001986 */ /* 0x0021e4000c101d06 */
[----:B0-----:R-:W-:Y:S05]  /*06c0*/  @!P0 EXIT ;  /* 0x000000000000894d */ /* 0x001fea0003800000 */
[----:B0-----:R-:W0:Y:S01]  /*06d0*/  LDS.128 R8, [R13+0x800] ;  /* 0x000800000d087984 */ /* 0x001e220000000c00 */
[----:B------:R-:W-:-:S04]  /*06e0*/  IMAD R5, R0, 0x100, R12 ;  /* 0x0000010000057824 */ /* 0x000fc800078e020c */
[----:B------:R-:W-:-:S05]  /*06f0*/  IMAD.WIDE R2, R5, 0x4, R2 ;  /* 0x0000000405027825 */ /* 0x000fca00078e0202 */
[----:B0-----:R-:W-:Y:S01]  /*0700*/  STG.E.128 desc[UR6][R2.64], R8 ;  /* 0x0000000802007986 */ /* 0x001fe2000c101d06 */
[----:B------:R-:W-:Y:S05]  /*0710*/  EXIT ;  /* 0x000000000000794d */ /* 0x000fea0003800000 */
.L_x_0:
[----:B------:R-:W-:-:S00]  /*0720*/  BRA `(.L_x_0) ;  /* 0xfffffffc00fc7947 */ /* 0x000fc0000383ffff */
[----:B------:R-:W-:-:S00]  /*0730*/  NOP ;  /* 0x0000000000007918 */ /* 0x000fc00000000000 */
        /* <DEDUP_REMOVED lines=12> */
.L_x_1:


//--------------------- .nv.shared.triton_poi_fused_7 --------------------------
	.section	.nv.shared.triton_poi_fused_7,"aw",@nobits
	.sectionflags	@""
	.align	16
	.zero		1024


//--------------------- .nv.constant0.triton_poi_fused_7 --------------------------
	.section	.nv.constant0.triton_poi_fused_7,"a",@progbits
	.sectionflags	@""
	.align	4
.nv.constant0.triton_poi_fused_7:
	.zero		552
